	.headerflags	@"EF_CUDA_TEXMODE_UNIFIED EF_CUDA_64BIT_ADDRESS EF_CUDA_ACCELERATORS EF_CUDA_SM90 EF_CUDA_VIRTUAL_SM(EF_CUDA_SM90)"
	.elftype	@"ET_EXEC"


//--------------------- .nv.info                  --------------------------
	.section	.nv.info,"",@"SHT_CUDA_INFO"
	.align	4


	//----- nvinfo : EIATTR_REGCOUNT
	.align		4
        /*0000*/ 	.byte	0x04, 0x2f
        /*0002*/ 	.short	(.L_1 - .L_0)
	.align		4
.L_0:
        /*0004*/ 	.word	index@(triton_poi_fused_convolution_reflection_pad2d_relu_2)
        /*0008*/ 	.word	0x00000010


	//----- nvinfo : EIATTR_MIN_STACK_SIZE
	.align		4
.L_1:
        /*000c*/ 	.byte	0x04, 0x12
        /*000e*/ 	.short	(.L_3 - .L_2)
	.align		4
.L_2:
        /*0010*/ 	.word	index@(triton_poi_fused_convolution_reflection_pad2d_relu_2)
        /*0014*/ 	.word	0x00000000


	//----- nvinfo : EIATTR_FRAME_SIZE
	.align		4
.L_3:
        /*0018*/ 	.byte	0x04, 0x11
        /*001a*/ 	.short	(.L_5 - .L_4)
	.align		4
.L_4:
        /*001c*/ 	.word	index@(triton_poi_fused_convolution_reflection_pad2d_relu_2)
        /*0020*/ 	.word	0x00000000


	//----- nvinfo : EIATTR_MIN_STACK_SIZE
	.align		4
.L_5:
        /*0024*/ 	.byte	0x04, 0x12
        /*0026*/ 	.short	(.L_7 - .L_6)
	.align		4
.L_6:
        /*0028*/ 	.word	index@(triton_poi_fused_convolution_reflection_pad2d_relu_2)
        /*002c*/ 	.word	0x00000000
.L_7:


//--------------------- .nv.info.triton_poi_fused_convolution_reflection_pad2d_relu_2 --------------------------
	.section	.nv.info.triton_poi_fused_convolution_reflection_pad2d_relu_2,"",@"SHT_CUDA_INFO"
	.sectionflags	@""
	.align	4


	//----- nvinfo : EIATTR_CUDA_API_VERSION
	.align		4
        /*0000*/ 	.byte	0x04, 0x37
        /*0002*/ 	.short	(.L_9 - .L_8)
.L_8:
        /*0004*/ 	.word	0x0000007c


	//----- nvinfo : EIATTR_KPARAM_INFO
	.align		4
.L_9:
        /*0008*/ 	.byte	0x04, 0x17
        /*000a*/ 	.short	(.L_11 - .L_10)
.L_10:
        /*000c*/ 	.word	0x00000000
        /*0010*/ 	.short	0x0003
        /*0012*/ 	.short	0x0018
        /*0014*/ 	.byte	0x00, 0xf0, 0x11, 0x00


	//----- nvinfo : EIATTR_KPARAM_INFO
	.align		4
.L_11:
        /*0018*/ 	.byte	0x04, 0x17
        /*001a*/ 	.short	(.L_13 - .L_12)
.L_12:
        /*001c*/ 	.word	0x00000000
        /*0020*/ 	.short	0x0002
        /*0022*/ 	.short	0x0010
        /*0024*/ 	.byte	0x00, 0xf4, 0x21, 0x00


	//----- nvinfo : EIATTR_KPARAM_INFO
	.align		4
.L_13:
        /*0028*/ 	.byte	0x04, 0x17
        /*002a*/ 	.short	(.L_15 - .L_14)
.L_14:
        /*002c*/ 	.word	0x00000000
        /*0030*/ 	.short	0x0001
        /*0032*/ 	.short	0x0008
        /*0034*/ 	.byte	0x00, 0xf4, 0x21, 0x00


	//----- nvinfo : EIATTR_KPARAM_INFO
	.align		4
.L_15:
        /*0038*/ 	.byte	0x04, 0x17
        /*003a*/ 	.short	(.L_17 - .L_16)
.L_16:
        /*003c*/ 	.word	0x00000000
        /*0040*/ 	.short	0x0000
        /*0042*/ 	.short	0x0000
        /*0044*/ 	.byte	0x00, 0xf4, 0x21, 0x00


	//----- nvinfo : EIATTR_SPARSE_MMA_MASK
	.align		4
.L_17:
        /*0048*/ 	.byte	0x03, 0x50
        /*004a*/ 	.short	0x0000


	//----- nvinfo : EIATTR_MAXREG_COUNT
	.align		4
        /*004c*/ 	.byte	0x03, 0x1b
        /*004e*/ 	.short	0x00ff


	//----- nvinfo : EIATTR_EXIT_INSTR_OFFSETS
	.align		4
        /*0050*/ 	.byte	0x04, 0x1c
        /*0052*/ 	.short	(.L_19 - .L_18)


	//   ....[0]....
.L_18:
        /*0054*/ 	.word	0x00000420


	//   ....[1]....
        /*0058*/ 	.word	0x00000440


	//----- nvinfo : EIATTR_REQNTID
	.align		4
.L_19:
        /*005c*/ 	.byte	0x04, 0x10
        /*005e*/ 	.short	(.L_21 - .L_20)
.L_20:
        /*0060*/ 	.word	0x00000080
        /*0064*/ 	.word	0x00000001
        /*0068*/ 	.word	0x00000001


	//----- nvinfo : EIATTR_CBANK_PARAM_SIZE
	.align		4
.L_21:
        /*006c*/ 	.byte	0x03, 0x19
        /*006e*/ 	.short	0x001c


	//----- nvinfo : EIATTR_PARAM_CBANK
	.align		4
        /*0070*/ 	.byte	0x04, 0x0a
        /*0072*/ 	.short	(.L_23 - .L_22)
	.align		4
.L_22:
        /*0074*/ 	.word	index@(.nv.constant0.triton_poi_fused_convolution_reflection_pad2d_relu_2)
        /*0078*/ 	.short	0x0210
        /*007a*/ 	.short	0x001c


	//----- nvinfo : EIATTR_SW_WAR
	.align		4
.L_23:
        /*007c*/ 	.byte	0x04, 0x36
        /*007e*/ 	.short	(.L_25 - .L_24)
.L_24:
        /*0080*/ 	.word	0x00000008
.L_25:


//--------------------- .nv.callgraph             --------------------------
	.section	.nv.callgraph,"",@"SHT_CUDA_CALLGRAPH"
	.align	4
	.sectionentsize	8
	.align		4
        /*0000*/ 	.word	0x00000000
	.align		4
        /*0004*/ 	.word	0xffffffff
	.align		4
        /*0008*/ 	.word	0x00000000
	.align		4
        /*000c*/ 	.word	0xfffffffe
	.align		4
        /*0010*/ 	.word	0x00000000
	.align		4
        /*0014*/ 	.word	0xfffffffd
	.align		4
        /*0018*/ 	.word	0x00000000
	.align		4
        /*001c*/ 	.word	0xfffffffc


//--------------------- .text.triton_poi_fused_convolution_reflection_pad2d_relu_2 --------------------------
	.section	.text.triton_poi_fused_convolution_reflection_pad2d_relu_2,"ax",@progbits
	.align	128
        .global         triton_poi_fused_convolution_reflection_pad2d_relu_2
        .type           triton_poi_fused_convolution_reflection_pad2d_relu_2,@function
        .size           triton_poi_fused_convolution_reflection_pad2d_relu_2,(.L_x_1 - triton_poi_fused_convolution_reflection_pad2d_relu_2)
        .other          triton_poi_fused_convolution_reflection_pad2d_relu_2,@"STO_CUDA_ENTRY STV_DEFAULT"
triton_poi_fused_convolution_reflection_pad2d_relu_2:
.text.triton_poi_fused_convolution_reflection_pad2d_relu_2:
[----:B------:R-:W0:Y:S02]  /*0000*/  LDC R1, c[0x0][0x28] ;  /* 0x00000a00ff017b82 */ /* 0x000e240000000800 */
[----:B------:R-:W1:Y:S01]  /*0010*/  S2R R0, SR_TID.X ;  /* 0x0000000000007919 */ /* 0x000e620000002100 */
[----:B------:R-:W-:Y:S01]  /*0020*/  ULDC.64 UR4, c[0x0][0x208] ;  /* 0x0000820000047ab9 */ /* 0x000fe20000000a00 */
[----:B------:R-:W2:Y:S01]  /*0030*/  S2R R3, SR_CTAID.X ;  /* 0x0000000000037919 */ /* 0x000ea20000002500 */
[----:B-1----:R-:W-:-:S05]  /*0040*/  IMAD.SHL.U32 R0, R0, 0x2, RZ ;  /* 0x0000000200007824 */ /* 0x002fca00078e00ff */
[----:B------:R-:W-:-:S05]  /*0050*/  LOP3.LUT R0, R0, 0xfe, RZ, 0xc0, !PT ;  /* 0x000000fe00007812 */ /* 0x000fca00078ec0ff */
[----:B--2---:R-:W-:-:S04]  /*0060*/  IMAD R0, R3, 0x100, R0 ;  /* 0x0000010003007824 */ /* 0x004fc800078e0200 */
[C---:B------:R-:W-:Y:S01]  /*0070*/  IMAD.HI R3, R0.reuse, 0x2aaaaaab, RZ ;  /* 0x2aaaaaab00037827 */ /* 0x040fe200078e02ff */
[----:B------:R-:W-:-:S03]  /*0080*/  ISETP.GE.AND P2, PT, R0, 0x900, PT ;  /* 0x000009000000780c */ /* 0x000fc60003f46270 */
[C---:B------:R-:W-:Y:S01]  /*0090*/  VIADD R2, R0.reuse, 0x1 ;  /* 0x0000000100027836 */ /* 0x040fe20000000000 */
[----:B------:R-:W-:Y:S01]  /*00a0*/  LEA.HI R4, R3, R3, RZ, 0x1 ;  /* 0x0000000303047211 */ /* 0x000fe200078f08ff */
[----:B------:R-:W-:-:S04]  /*00b0*/  IMAD.HI R6, R0, 0x38e38e39, RZ ;  /* 0x38e38e3900067827 */ /* 0x000fc800078e02ff */
[----:B------:R-:W-:-:S04]  /*00c0*/  IMAD.HI R3, R2, 0x2aaaaaab, RZ ;  /* 0x2aaaaaab02037827 */ /* 0x000fc800078e02ff */
[----:B------:R-:W-:Y:S01]  /*00d0*/  IMAD.HI R5, R4, 0x2aaaaaab, RZ ;  /* 0x2aaaaaab04057827 */ /* 0x000fe200078e02ff */
[----:B------:R-:W-:-:S03]  /*00e0*/  LEA.HI R3, R3, R3, RZ, 0x1 ;  /* 0x0000000303037211 */ /* 0x000fc600078f08ff */
[----:B------:R-:W-:Y:S01]  /*00f0*/  IMAD R8, R4, 0x6, RZ ;  /* 0x0000000604087824 */ /* 0x000fe200078e02ff */
[----:B------:R-:W-:Y:S01]  /*0100*/  LEA.HI R5, R5, R5, RZ, 0x1 ;  /* 0x0000000505057211 */ /* 0x000fe200078f08ff */
[----:B------:R-:W-:-:S03]  /*0110*/  IMAD R3, R3, 0x6, RZ ;  /* 0x0000000603037824 */ /* 0x000fc600078e02ff */
[----:B------:R-:W-:Y:S01]  /*0120*/  LOP3.LUT R9, RZ, R8, RZ, 0x33, !PT ;  /* 0x00000008ff097212 */ /* 0x000fe200078e33ff */
[----:B------:R-:W-:Y:S01]  /*0130*/  IMAD R7, R5, 0x6, RZ ;  /* 0x0000000605077824 */ /* 0x000fe200078e02ff */
[----:B------:R-:W-:Y:S02]  /*0140*/  LOP3.LUT R3, RZ, R3, RZ, 0x33, !PT ;  /* 0x00000003ff037212 */ /* 0x000fe400078e33ff */
[----:B------:R-:W-:Y:S01]  /*0150*/  SHF.R.U32.HI R5, RZ, 0x1f, R6 ;  /* 0x0000001fff057819 */ /* 0x000fe20000011606 */
[----:B------:R-:W-:Y:S01]  /*0160*/  IMAD.IADD R9, R0, 0x1, R9 ;  /* 0x0000000100097824 */ /* 0x000fe200078e0209 */
[----:B------:R-:W-:Y:S02]  /*0170*/  LOP3.LUT R7, RZ, R7, RZ, 0x33, !PT ;  /* 0x00000007ff077212 */ /* 0x000fe400078e33ff */
[----:B------:R-:W-:Y:S02]  /*0180*/  IADD3 R3, R2, R3, RZ ;  /* 0x0000000302037210 */ /* 0x000fe40007ffe0ff */
[----:B------:R-:W-:Y:S01]  /*0190*/  IABS R10, R9 ;  /* 0x00000009000a7213 */ /* 0x000fe20000000000 */
[----:B------:R-:W-:Y:S01]  /*01a0*/  IMAD.IADD R7, R4, 0x1, R7 ;  /* 0x0000000104077824 */ /* 0x000fe200078e0207 */
[----:B------:R-:W-:-:S02]  /*01b0*/  IABS R8, R3 ;  /* 0x0000000300087213 */ /* 0x000fc40000000000 */
[----:B------:R-:W-:Y:S01]  /*01c0*/  LEA.HI.SX32 R6, R6, R5, 0x1d ;  /* 0x0000000506067211 */ /* 0x000fe200078feaff */
[----:B------:R-:W-:Y:S01]  /*01d0*/  VIADD R10, R10, 0xfffffffd ;  /* 0xfffffffd0a0a7836 */ /* 0x000fe20000000000 */
[----:B------:R-:W1:Y:S01]  /*01e0*/  LDC.64 R4, c[0x0][0x210] ;  /* 0x00008400ff047b82 */ /* 0x000e620000000a00 */
[----:B------:R-:W-:Y:S01]  /*01f0*/  VIADD R8, R8, 0xfffffffd ;  /* 0xfffffffd08087836 */ /* 0x000fe20000000000 */
[----:B------:R-:W-:Y:S02]  /*0200*/  IABS R11, R7 ;  /* 0x00000007000b7213 */ /* 0x000fe40000000000 */
[----:B------:R-:W-:Y:S02]  /*0210*/  IABS R12, R10 ;  /* 0x0000000a000c7213 */ /* 0x000fe40000000000 */
[----:B------:R-:W-:Y:S02]  /*0220*/  SHF.R.S32.HI R7, RZ, 0x1f, R6 ;  /* 0x0000001fff077819 */ /* 0x000fe40000011406 */
[----:B------:R-:W2:Y:S01]  /*0230*/  LDC.64 R2, c[0x0][0x218] ;  /* 0x00008600ff027b82 */ /* 0x000ea20000000a00 */
[----:B------:R-:W-:-:S02]  /*0240*/  IADD3 R10, R11, -0x3, RZ ;  /* 0xfffffffd0b0a7810 */ /* 0x000fc40007ffe0ff */
[----:B------:R-:W-:Y:S01]  /*0250*/  IABS R13, R8 ;  /* 0x00000008000d7213 */ /* 0x000fe20000000000 */
[----:B------:R-:W-:Y:S01]  /*0260*/  IMAD.MOV.U32 R8, RZ, RZ, R12 ;  /* 0x000000ffff087224 */ /* 0x000fe200078e000c */
[----:B------:R-:W-:Y:S02]  /*0270*/  LEA.HI R7, R7, R6, RZ, 0x4 ;  /* 0x0000000607077211 */ /* 0x000fe400078f20ff */
[----:B------:R-:W-:Y:S01]  /*0280*/  IABS R11, R10 ;  /* 0x0000000a000b7213 */ /* 0x000fe20000000000 */
[----:B------:R-:W-:Y:S01]  /*0290*/  IMAD.MOV.U32 R10, RZ, RZ, R13 ;  /* 0x000000ffff0a7224 */ /* 0x000fe200078e000d */
[----:B------:R-:W-:Y:S02]  /*02a0*/  LEA R9, R6, 0xf, 0x4 ;  /* 0x0000000f06097811 */ /* 0x000fe400078e20ff */
[----:B------:R-:W-:Y:S02]  /*02b0*/  CS2R R12, SRZ ;  /* 0x00000000000c7805 */ /* 0x000fe4000001ff00 */
[----:B------:R-:W-:-:S02]  /*02c0*/  LOP3.LUT R7, R7, 0xfffffff0, RZ, 0xc0, !PT ;  /* 0xfffffff007077812 */ /* 0x000fc400078ec0ff */
[----:B------:R-:W-:Y:S01]  /*02d0*/  IADD3 R10, R9, -R10, RZ ;  /* 0x8000000a090a7210 */ /* 0x000fe20007ffe0ff */
[----:B------:R-:W-:Y:S02]  /*02e0*/  IMAD.IADD R8, R9, 0x1, -R8 ;  /* 0x0000000109087824 */ /* 0x000fe400078e0a08 */
[----:B------:R-:W-:Y:S02]  /*02f0*/  IMAD.IADD R9, R6, 0x1, -R7 ;  /* 0x0000000106097824 */ /* 0x000fe400078e0a07 */
[C---:B------:R-:W-:Y:S02]  /*0300*/  IMAD R7, R11.reuse, -0x4, R8 ;  /* 0xfffffffc0b077824 */ /* 0x040fe400078e0208 */
[----:B------:R-:W-:Y:S02]  /*0310*/  IMAD R11, R11, -0x4, R10 ;  /* 0xfffffffc0b0b7824 */ /* 0x000fe400078e020a */
[----:B-1----:R-:W-:-:S04]  /*0320*/  IMAD.WIDE R6, R7, 0x4, R4 ;  /* 0x0000000407067825 */ /* 0x002fc800078e0204 */
[----:B------:R-:W-:Y:S01]  /*0330*/  IMAD.WIDE R4, R11, 0x4, R4 ;  /* 0x000000040b047825 */ /* 0x000fe200078e0204 */
[----:B------:R-:W-:-:S03]  /*0340*/  CS2R R10, SRZ ;  /* 0x00000000000a7805 */ /* 0x000fc6000001ff00 */
[----:B--2---:R-:W-:Y:S02]  /*0350*/  IMAD.WIDE R2, R9, 0x4, R2 ;  /* 0x0000000409027825 */ /* 0x004fe400078e0202 */
[----:B------:R-:W1:Y:S01]  /*0360*/  LDC.64 R8, c[0x0][0x220] ;  /* 0x00008800ff087b82 */ /* 0x000e620000000a00 */
[----:B------:R-:W2:Y:S04]  /*0370*/  @!P2 LDG.E.EL R10, desc[UR4][R6.64] ;  /* 0x00000004060aa981 */ /* 0x000ea8000c2e1900 */
[----:B------:R-:W2:Y:S04]  /*0380*/  @!P2 LDG.E.EL R13, desc[UR4][R2.64] ;  /* 0x00000004020da981 */ /* 0x000ea8000c2e1900 */
[----:B------:R-:W3:Y:S04]  /*0390*/  @!P2 LDG.E.EL R11, desc[UR4][R4.64] ;  /* 0x00000004040ba981 */ /* 0x000ee8000c2e1900 */
[----:B------:R-:W3:Y:S01]  /*03a0*/  @!P2 LDG.E.EL R12, desc[UR4][R2.64] ;  /* 0x00000004020ca981 */ /* 0x000ee2000c2e1900 */
[----:B-1----:R-:W-:Y:S01]  /*03b0*/  IMAD.WIDE R8, R0, 0x4, R8 ;  /* 0x0000000400087825 */ /* 0x002fe200078e0208 */
[----:B--2---:R-:W-:-:S03]  /*03c0*/  FSETP.GEU.AND P0, PT, R10, -R13, PT ;  /* 0x8000000d0a00720b */ /* 0x004fc60003f0e000 */
[----:B------:R-:W-:-:S05]  /*03d0*/  FADD R10, R13, R10 ;  /* 0x0000000a0d0a7221 */ /* 0x000fca0000000000 */
[----:B------:R-:W-:Y:S01]  /*03e0*/  FSEL R10, R10, RZ, P0 ;  /* 0x000000ff0a0a7208 */ /* 0x000fe20000000000 */
[----:B---3--:R-:W-:Y:S01]  /*03f0*/  FADD R13, R12, R11 ;  /* 0x0000000b0c0d7221 */ /* 0x008fe20000000000 */
[----:B------:R-:W-:-:S04]  /*0400*/  FSETP.GEU.AND P1, PT, R11, -R12, PT ;  /* 0x8000000c0b00720b */ /* 0x000fc80003f2e000 */
[----:B------:R-:W-:Y:S01]  /*0410*/  FSEL R11, R13, RZ, P1 ;  /* 0x000000ff0d0b7208 */ /* 0x000fe20000800000 */
[----:B------:R-:W-:Y:S08]  /*0420*/  @P2 EXIT ;  /* 0x000000000000294d */ /* 0x000ff00003800000 */
[----:B------:R-:W-:Y:S01]  /*0430*/  STG.E.64 desc[UR4][R8.64], R10 ;  /* 0x0000000a08007986 */ /* 0x000fe2000c101b04 */
[----:B------:R-:W-:Y:S05]  /*0440*/  EXIT ;  /* 0x000000000000794d */ /* 0x000fea0003800000 */
.L_x_0:
[----:B------:R-:W-:-:S00]  /*0450*/  BRA `(.L_x_0) ;  /* 0xfffffffc00fc7947 */ /* 0x000fc0000383ffff */
[----:B------:R-:W-:-:S00]  /*0460*/  NOP ;  /* 0x0000000000007918 */ /* 0x000fc00000000000 */
        /* <DEDUP_REMOVED lines=9> */
.L_x_1:


//--------------------- .nv.constant0.triton_poi_fused_convolution_reflection_pad2d_relu_2 --------------------------
	.section	.nv.constant0.triton_poi_fused_convolution_reflection_pad2d_relu_2,"a",@progbits
	.sectionflags	@""
	.align	4
.nv.constant0.triton_poi_fused_convolution_reflection_pad2d_relu_2:
	.zero		556
